//
// Generated by NVIDIA NVVM Compiler
//
// Compiler Build ID: CL-36424714
// Cuda compilation tools, release 13.0, V13.0.88
// Based on NVVM 20.0.0
//

.version 9.0
.target sm_100
.address_size 64

	// .globl	_Z13counting_sortPiS_S_ii

.visible .entry _Z13counting_sortPiS_S_ii(
	.param .u64 .ptr .align 1 _Z13counting_sortPiS_S_ii_param_0,
	.param .u64 .ptr .align 1 _Z13counting_sortPiS_S_ii_param_1,
	.param .u64 .ptr .align 1 _Z13counting_sortPiS_S_ii_param_2,
	.param .u32 _Z13counting_sortPiS_S_ii_param_3,
	.param .u32 _Z13counting_sortPiS_S_ii_param_4
)
{
	.reg .pred 	%p<3>;
	.reg .b32 	%r<45>;
	.reg .b64 	%rd<15>;

	ld.param.u64 	%rd4, [_Z13counting_sortPiS_S_ii_param_0];
	ld.param.u64 	%rd3, [_Z13counting_sortPiS_S_ii_param_1];
	ld.param.u64 	%rd5, [_Z13counting_sortPiS_S_ii_param_2];
	ld.param.u32 	%r2, [_Z13counting_sortPiS_S_ii_param_3];
	ld.param.u32 	%r3, [_Z13counting_sortPiS_S_ii_param_4];
	cvta.to.global.u64 	%rd1, %rd5;
	cvta.to.global.u64 	%rd6, %rd4;
	mov.u32 	%r4, %ctaid.x;
	mov.u32 	%r5, %ntid.x;
	mov.u32 	%r6, %tid.x;
	mad.lo.s32 	%r1, %r4, %r5, %r6;
	setp.ge.s32 	%p1, %r1, %r2;
	mul.wide.s32 	%rd7, %r1, 4;
	add.s64 	%rd2, %rd6, %rd7;
	@%p1 bra 	$L__BB0_2;
	ld.global.u32 	%r7, [%rd2];
	div.s32 	%r8, %r7, %r3;
	mul.hi.s32 	%r9, %r8, 1717986919;
	shr.u32 	%r10, %r9, 31;
	shr.s32 	%r11, %r9, 2;
	add.s32 	%r12, %r11, %r10;
	mul.lo.s32 	%r13, %r12, 10;
	sub.s32 	%r14, %r8, %r13;
	mul.wide.s32 	%rd8, %r14, 4;
	add.s64 	%rd9, %rd1, %rd8;
	atom.global.add.u32 	%r15, [%rd9], 1;
$L__BB0_2:
	setp.ge.s32 	%p2, %r1, %r2;
	bar.sync 	0;
	ld.global.u32 	%r16, [%rd1];
	ld.global.u32 	%r17, [%rd1+4];
	add.s32 	%r18, %r17, %r16;
	st.global.u32 	[%rd1+4], %r18;
	ld.global.u32 	%r19, [%rd1+8];
	add.s32 	%r20, %r19, %r18;
	st.global.u32 	[%rd1+8], %r20;
	ld.global.u32 	%r21, [%rd1+12];
	add.s32 	%r22, %r21, %r20;
	st.global.u32 	[%rd1+12], %r22;
	ld.global.u32 	%r23, [%rd1+16];
	add.s32 	%r24, %r23, %r22;
	st.global.u32 	[%rd1+16], %r24;
	ld.global.u32 	%r25, [%rd1+20];
	add.s32 	%r26, %r25, %r24;
	st.global.u32 	[%rd1+20], %r26;
	ld.global.u32 	%r27, [%rd1+24];
	add.s32 	%r28, %r27, %r26;
	st.global.u32 	[%rd1+24], %r28;
	ld.global.u32 	%r29, [%rd1+28];
	add.s32 	%r30, %r29, %r28;
	st.global.u32 	[%rd1+28], %r30;
	ld.global.u32 	%r31, [%rd1+32];
	add.s32 	%r32, %r31, %r30;
	st.global.u32 	[%rd1+32], %r32;
	ld.global.u32 	%r33, [%rd1+36];
	add.s32 	%r34, %r33, %r32;
	st.global.u32 	[%rd1+36], %r34;
	bar.sync 	0;
	@%p2 bra 	$L__BB0_4;
	ld.global.u32 	%r35, [%rd2];
	div.s32 	%r36, %r35, %r3;
	mul.hi.s32 	%r37, %r36, 1717986919;
	shr.u32 	%r38, %r37, 31;
	shr.s32 	%r39, %r37, 2;
	add.s32 	%r40, %r39, %r38;
	mul.lo.s32 	%r41, %r40, 10;
	sub.s32 	%r42, %r36, %r41;
	mul.wide.s32 	%rd10, %r42, 4;
	add.s64 	%rd11, %rd1, %rd10;
	atom.global.add.u32 	%r43, [%rd11], -1;
	ld.global.u32 	%r44, [%rd2];
	cvta.to.global.u64 	%rd12, %rd3;
	mul.wide.s32 	%rd13, %r43, 4;
	add.s64 	%rd14, %rd12, %rd13;
	st.global.u32 	[%rd14+-4], %r44;
$L__BB0_4:
	ret;

}


// ===== COMPILED SASS (sm_100) =====

	.target	sm_100

	.elftype	@"ET_EXEC"


//--------------------- .note.nv.tkinfo           --------------------------
	.section	.note.nv.tkinfo,"",@"SHT_NOTE"
	.sectionflags	@"SHF_NOTE_NV_TKINFO"
	.tkinfo
        /*0018*/ 	.word	0x00000002
        /*0030*/ 	.string	""
        /*0030*/ 	.string	"ptxas"
        /*0030*/ 	.string	"Cuda compilation tools, release 13.0, V13.0.88"
        /*0030*/ 	.string	"Build cuda_13.0.r13.0/compiler.36424714_0"
        /*0030*/ 	.string	"-arch sm_100 -m 64 "



//--------------------- .note.nv.cuinfo           --------------------------
	.section	.note.nv.cuinfo,"",@"SHT_NOTE"
	.sectionflags	@"SHF_NOTE_NV_CUINFO"
        /*0018*/ 	.short	0x0002
        /*001a*/ 	.short	0x0064
        /*001c*/ 	.short	0x0082
	.zero		2


//--------------------- .nv.info                  --------------------------
	.section	.nv.info,"",@"SHT_CUDA_INFO"
	.align	4


	//----- nvinfo : EIATTR_REGCOUNT
	.align		4
        /*0000*/ 	.byte	0x04, 0x2f
        /*0002*/ 	.short	(.L_1 - .L_0)
	.align		4
.L_0:
        /*0004*/ 	.word	index@(_Z13counting_sortPiS_S_ii)
        /*0008*/ 	.word	0x0000001a


	//----- nvinfo : EIATTR_FRAME_SIZE
	.align		4
.L_1:
        /*000c*/ 	.byte	0x04, 0x11
        /*000e*/ 	.short	(.L_3 - .L_2)
	.align		4
.L_2:
        /*0010*/ 	.word	index@(_Z13counting_sortPiS_S_ii)
        /*0014*/ 	.word	0x00000000


	//----- nvinfo : EIATTR_MIN_STACK_SIZE
	.align		4
.L_3:
        /*0018*/ 	.byte	0x04, 0x12
        /*001a*/ 	.short	(.L_5 - .L_4)
	.align		4
.L_4:
        /*001c*/ 	.word	index@(_Z13counting_sortPiS_S_ii)
        /*0020*/ 	.word	0x00000000
.L_5:


//--------------------- .nv.compat                --------------------------
	.section	.nv.compat,"",@"SHT_CUDA_COMPAT_INFO"
	.align	4
        /*0000*/ 	.byte	0x02, 0x09, 0x00, 0x00, 0x02, 0x02, 0x01, 0x00, 0x02, 0x05, 0x05, 0x00, 0x03, 0x07, 0x01, 0x01
        /*0010*/ 	.byte	0x02, 0x03, 0x00, 0x00, 0x02, 0x06, 0x01, 0x00, 0x04, 0x0b, 0x08, 0x00, 0x09, 0x00, 0x00, 0x00
        /*0020*/ 	.byte	0x00, 0x00, 0x00, 0x00


//--------------------- .nv.info._Z13counting_sortPiS_S_ii --------------------------
	.section	.nv.info._Z13counting_sortPiS_S_ii,"",@"SHT_CUDA_INFO"
	.sectionflags	@""
	.align	4


	//----- nvinfo : EIATTR_CUDA_API_VERSION
	.align		4
        /*0000*/ 	.byte	0x04, 0x37
        /*0002*/ 	.short	(.L_7 - .L_6)
.L_6:
        /*0004*/ 	.word	0x00000082


	//----- nvinfo : EIATTR_KPARAM_INFO
	.align		4
.L_7:
        /*0008*/ 	.byte	0x04, 0x17
        /*000a*/ 	.short	(.L_9 - .L_8)
.L_8:
        /*000c*/ 	.word	0x00000000
        /*0010*/ 	.short	0x0004
        /*0012*/ 	.short	0x001c
        /*0014*/ 	.byte	0x00, 0xf0, 0x11, 0x00


	//----- nvinfo : EIATTR_KPARAM_INFO
	.align		4
.L_9:
        /*0018*/ 	.byte	0x04, 0x17
        /*001a*/ 	.short	(.L_11 - .L_10)
.L_10:
        /*001c*/ 	.word	0x00000000
        /*0020*/ 	.short	0x0003
        /*0022*/ 	.short	0x0018
        /*0024*/ 	.byte	0x00, 0xf0, 0x11, 0x00


	//----- nvinfo : EIATTR_KPARAM_INFO
	.align		4
.L_11:
        /*0028*/ 	.byte	0x04, 0x17
        /*002a*/ 	.short	(.L_13 - .L_12)
.L_12:
        /*002c*/ 	.word	0x00000000
        /*0030*/ 	.short	0x0002
        /*0032*/ 	.short	0x0010
        /*0034*/ 	.byte	0x00, 0xf5, 0x21, 0x00


	//----- nvinfo : EIATTR_KPARAM_INFO
	.align		4
.L_13:
        /*0038*/ 	.byte	0x04, 0x17
        /*003a*/ 	.short	(.L_15 - .L_14)
.L_14:
        /*003c*/ 	.word	0x00000000
        /*0040*/ 	.short	0x0001
        /*0042*/ 	.short	0x0008
        /*0044*/ 	.byte	0x00, 0xf5, 0x21, 0x00


	//----- nvinfo : EIATTR_KPARAM_INFO
	.align		4
.L_15:
        /*0048*/ 	.byte	0x04, 0x17
        /*004a*/ 	.short	(.L_17 - .L_16)
.L_16:
        /*004c*/ 	.word	0x00000000
        /*0050*/ 	.short	0x0000
        /*0052*/ 	.short	0x0000
        /*0054*/ 	.byte	0x00, 0xf5, 0x21, 0x00


	//----- nvinfo : EIATTR_SPARSE_MMA_MASK
	.align		4
.L_17:
        /*0058*/ 	.byte	0x03, 0x50
        /*005a*/ 	.short	0x0000


	//----- nvinfo : EIATTR_MAXREG_COUNT
	.align		4
        /*005c*/ 	.byte	0x03, 0x1b
        /*005e*/ 	.short	0x00ff


	//----- nvinfo : EIATTR_NUM_BARRIERS
	.align		4
        /*0060*/ 	.byte	0x02, 0x4c
        /*0062*/ 	.byte	0x01
	.zero		1


	//----- nvinfo : EIATTR_MERCURY_ISA_VERSION
	.align		4
        /*0064*/ 	.byte	0x03, 0x5f
        /*0066*/ 	.short	0x0101


	//----- nvinfo : EIATTR_VRC_CTA_INIT_COUNT
	.align		4
        /*0068*/ 	.byte	0x02, 0x4a
	.zero		1
	.zero		1


	//----- nvinfo : EIATTR_EXIT_INSTR_OFFSETS
	.align		4
        /*006c*/ 	.byte	0x04, 0x1c
        /*006e*/ 	.short	(.L_19 - .L_18)


	//   ....[0]....
.L_18:
        /*0070*/ 	.word	0x000004e0


	//   ....[1]....
        /*0074*/ 	.word	0x00000760


	//----- nvinfo : EIATTR_CRS_STACK_SIZE
	.align		4
.L_19:
        /*0078*/ 	.byte	0x04, 0x1e
        /*007a*/ 	.short	(.L_21 - .L_20)
.L_20:
        /*007c*/ 	.word	0x00000000


	//----- nvinfo : EIATTR_CBANK_PARAM_SIZE
	.align		4
.L_21:
        /*0080*/ 	.byte	0x03, 0x19
        /*0082*/ 	.short	0x0020


	//----- nvinfo : EIATTR_PARAM_CBANK
	.align		4
        /*0084*/ 	.byte	0x04, 0x0a
        /*0086*/ 	.short	(.L_23 - .L_22)
	.align		4
.L_22:
        /*0088*/ 	.word	index@(.nv.constant0._Z13counting_sortPiS_S_ii)
        /*008c*/ 	.short	0x0380
        /*008e*/ 	.short	0x0020


	//----- nvinfo : EIATTR_SW_WAR
	.align		4
.L_23:
        /*0090*/ 	.byte	0x04, 0x36
        /*0092*/ 	.short	(.L_25 - .L_24)
.L_24:
        /*0094*/ 	.word	0x00000008
.L_25:


//--------------------- .nv.callgraph             --------------------------
	.section	.nv.callgraph,"",@"SHT_CUDA_CALLGRAPH"
	.align	4
	.sectionentsize	8
	.align		4
        /*0000*/ 	.word	0x00000000
	.align		4
        /*0004*/ 	.word	0xffffffff
	.align		4
        /*0008*/ 	.word	0x00000000
	.align		4
        /*000c*/ 	.word	0xfffffffe
	.align		4
        /*0010*/ 	.word	0x00000000
	.align		4
        /*0014*/ 	.word	0xfffffffd
	.align		4
        /*0018*/ 	.word	0x00000000
	.align		4
        /*001c*/ 	.word	0xfffffffc


//--------------------- .text._Z13counting_sortPiS_S_ii --------------------------
	.section	.text._Z13counting_sortPiS_S_ii,"ax",@progbits
	.align	128
        .global         _Z13counting_sortPiS_S_ii
        .type           _Z13counting_sortPiS_S_ii,@function
        .size           _Z13counting_sortPiS_S_ii,(.L_x_3 - _Z13counting_sortPiS_S_ii)
        .other          _Z13counting_sortPiS_S_ii,@"STO_CUDA_ENTRY STV_DEFAULT"
_Z13counting_sortPiS_S_ii:
.text._Z13counting_sortPiS_S_ii:
[----:B------:R-:W-:Y:S01]  /*0000*/  LDC R1, c[0x0][0x37c] ;  /* 0x0000df00ff017b82 */ /* 0x000fe20000000800 */
[----:B------:R-:W0:Y:S07]  /*0010*/  S2R R0, SR_TID.X ;  /* 0x0000000000007919 */ /* 0x000e2e0000002100 */
[----:B------:R-:W0:Y:S01]  /*0020*/  S2UR UR4, SR_CTAID.X ;  /* 0x00000000000479c3 */ /* 0x000e220000002500 */
[----:B------:R-:W1:Y:S01]  /*0030*/  LDCU UR6, c[0x0][0x398] ;  /* 0x00007300ff0677ac */ /* 0x000e620008000800 */
[----:B------:R-:W-:Y:S06]  /*0040*/  BSSY.RECONVERGENT B0, `(.L_x_0) ;  /* 0x000002b000007945 */ /* 0x000fec0003800200 */
[----:B------:R-:W0:Y:S08]  /*0050*/  LDC R7, c[0x0][0x360] ;  /* 0x0000d800ff077b82 */ /* 0x000e300000000800 */
[----:B------:R-:W2:Y:S08]  /*0060*/  LDC.64 R2, c[0x0][0x380] ;  /* 0x0000e000ff027b82 */ /* 0x000eb00000000a00 */
[----:B------:R-:W3:Y:S01]  /*0070*/  LDC.64 R4, c[0x0][0x390] ;  /* 0x0000e400ff047b82 */ /* 0x000ee20000000a00 */
[----:B0-----:R-:W-:Y:S01]  /*0080*/  IMAD R7, R7, UR4, R0 ;  /* 0x0000000407077c24 */ /* 0x001fe2000f8e0200 */
[----:B------:R-:W0:Y:S04]  /*0090*/  LDCU.64 UR4, c[0x0][0x358] ;  /* 0x00006b00ff0477ac */ /* 0x000e280008000a00 */
[C---:B-1----:R-:W-:Y:S01]  /*00a0*/  ISETP.GE.AND P0, PT, R7.reuse, UR6, PT ;  /* 0x0000000607007c0c */ /* 0x042fe2000bf06270 */
[----:B--2---:R-:W-:-:S12]  /*00b0*/  IMAD.WIDE R2, R7, 0x4, R2 ;  /* 0x0000000407027825 */ /* 0x004fd800078e0202 */
[----:B---3--:R-:W-:Y:S05]  /*00c0*/  @P0 BRA `(.L_x_1) ;  /* 0x0000000000880947 */ /* 0x008fea0003800000 */
[----:B0-----:R-:W2:Y:S01]  /*00d0*/  LDG.E R0, desc[UR4][R2.64] ;  /* 0x0000000402007981 */ /* 0x001ea2000c1e1900 */
[----:B------:R-:W0:Y:S02]  /*00e0*/  LDC R11, c[0x0][0x39c] ;  /* 0x0000e700ff0b7b82 */ /* 0x000e240000000800 */
[----:B0-----:R-:W-:-:S04]  /*00f0*/  IABS R9, R11 ;  /* 0x0000000b00097213 */ /* 0x001fc80000000000 */
[----:B------:R-:W0:Y:S08]  /*0100*/  I2F.RP R8, R9 ;  /* 0x0000000900087306 */ /* 0x000e300000209400 */
[----:B0-----:R-:W0:Y:S02]  /*0110*/  MUFU.RCP R8, R8 ;  /* 0x0000000800087308 */ /* 0x001e240000001000 */
[----:B0-----:R-:W-:-:S06]  /*0120*/  VIADD R6, R8, 0xffffffe ;  /* 0x0ffffffe08067836 */ /* 0x001fcc0000000000 */
[----:B------:R0:W1:Y:S02]  /*0130*/  F2I.FTZ.U32.TRUNC.NTZ R7, R6 ;  /* 0x0000000600077305 */ /* 0x000064000021f000 */
[----:B0-----:R-:W-:Y:S02]  /*0140*/  HFMA2 R6, -RZ, RZ, 0, 0 ;  /* 0x00000000ff067431 */ /* 0x001fe400000001ff */
[----:B-1----:R-:W-:-:S04]  /*0150*/  IMAD.MOV R10, RZ, RZ, -R7 ;  /* 0x000000ffff0a7224 */ /* 0x002fc800078e0a07 */
[----:B------:R-:W-:-:S04]  /*0160*/  IMAD R13, R10, R9, RZ ;  /* 0x000000090a0d7224 */ /* 0x000fc800078e02ff */
[----:B------:R-:W-:Y:S01]  /*0170*/  IMAD.HI.U32 R7, R7, R13, R6 ;  /* 0x0000000d07077227 */ /* 0x000fe200078e0006 */
[----:B--2---:R-:W-:Y:S02]  /*0180*/  IABS R10, R0 ;  /* 0x00000000000a7213 */ /* 0x004fe40000000000 */
[----:B------:R-:W-:-:S03]  /*0190*/  LOP3.LUT R0, R0, R11, RZ, 0x3c, !PT ;  /* 0x0000000b00007212 */ /* 0x000fc600078e3cff */
[----:B------:R-:W-:Y:S01]  /*01a0*/  IMAD.HI.U32 R7, R7, R10, RZ ;  /* 0x0000000a07077227 */ /* 0x000fe200078e00ff */
[----:B------:R-:W-:-:S03]  /*01b0*/  ISETP.GE.AND P2, PT, R0, RZ, PT ;  /* 0x000000ff0000720c */ /* 0x000fc60003f46270 */
[----:B------:R-:W-:-:S04]  /*01c0*/  IMAD.MOV R8, RZ, RZ, -R7 ;  /* 0x000000ffff087224 */ /* 0x000fc800078e0a07 */
[----:B------:R-:W-:-:S05]  /*01d0*/  IMAD R8, R9, R8, R10 ;  /* 0x0000000809087224 */ /* 0x000fca00078e020a */
[----:B------:R-:W-:-:S13]  /*01e0*/  ISETP.GT.U32.AND P3, PT, R9, R8, PT ;  /* 0x000000080900720c */ /* 0x000fda0003f64070 */
[----:B------:R-:W-:Y:S01]  /*01f0*/  @!P3 IMAD.IADD R8, R8, 0x1, -R9 ;  /* 0x000000010808b824 */ /* 0x000fe200078e0a09 */
[----:B------:R-:W-:Y:S02]  /*0200*/  @!P3 IADD3 R7, PT, PT, R7, 0x1, RZ ;  /* 0x000000010707b810 */ /* 0x000fe40007ffe0ff */
[----:B------:R-:W-:Y:S02]  /*0210*/  ISETP.NE.AND P3, PT, R11, RZ, PT ;  /* 0x000000ff0b00720c */ /* 0x000fe40003f65270 */
[----:B------:R-:W-:-:S13]  /*0220*/  ISETP.GE.U32.AND P1, PT, R8, R9, PT ;  /* 0x000000090800720c */ /* 0x000fda0003f26070 */
[----:B------:R-:W-:-:S05]  /*0230*/  @P1 VIADD R7, R7, 0x1 ;  /* 0x0000000107071836 */ /* 0x000fca0000000000 */
[----:B------:R-:W-:Y:S02]  /*0240*/  MOV R0, R7 ;  /* 0x0000000700007202 */ /* 0x000fe40000000f00 */
[----:B------:R-:W0:Y:S03]  /*0250*/  LDC.64 R6, c[0x0][0x390] ;  /* 0x0000e400ff067b82 */ /* 0x000e260000000a00 */
[----:B------:R-:W-:Y:S01]  /*0260*/  @!P2 IMAD.MOV R0, RZ, RZ, -R0 ;  /* 0x000000ffff00a224 */ /* 0x000fe200078e0a00 */
[----:B------:R-:W-:Y:S01]  /*0270*/  @!P3 LOP3.LUT R0, RZ, R11, RZ, 0x33, !PT ;  /* 0x0000000bff00b212 */ /* 0x000fe200078e33ff */
[----:B------:R-:W-:-:S04]  /*0280*/  HFMA2 R11, -RZ, RZ, 0, 5.9604644775390625e-08 ;  /* 0x00000001ff0b7431 */ /* 0x000fc800000001ff */
[----:B------:R-:W-:-:S05]  /*0290*/  IMAD.HI R8, R0, 0x66666667, RZ ;  /* 0x6666666700087827 */ /* 0x000fca00078e02ff */
[----:B------:R-:W-:-:S04]  /*02a0*/  SHF.R.U32.HI R9, RZ, 0x1f, R8 ;  /* 0x0000001fff097819 */ /* 0x000fc80000011608 */
[----:B------:R-:W-:-:S05]  /*02b0*/  LEA.HI.SX32 R9, R8, R9, 0x1e ;  /* 0x0000000908097211 */ /* 0x000fca00078ff2ff */
[----:B------:R-:W-:-:S04]  /*02c0*/  IMAD R9, R9, -0xa, R0 ;  /* 0xfffffff609097824 */ /* 0x000fc800078e0200 */
[----:B0-----:R-:W-:-:S05]  /*02d0*/  IMAD.WIDE R6, R9, 0x4, R6 ;  /* 0x0000000409067825 */ /* 0x001fca00078e0206 */
[----:B------:R1:W-:Y:S02]  /*02e0*/  REDG.E.ADD.STRONG.GPU desc[UR4][R6.64], R11 ;  /* 0x0000000b0600798e */ /* 0x0003e4000c12e104 */
.L_x_1:
[----:B0-----:R-:W-:Y:S05]  /*02f0*/  BSYNC.RECONVERGENT B0 ;  /* 0x0000000000007941 */ /* 0x001fea0003800200 */
.L_x_0:
[----:B------:R-:W-:Y:S06]  /*0300*/  BAR.SYNC.DEFER_BLOCKING 0x0 ;  /* 0x0000000000007b1d */ /* 0x000fec0000010000 */
[----:B------:R-:W2:Y:S04]  /*0310*/  LDG.E R0, desc[UR4][R4.64] ;  /* 0x0000000404007981 */ /* 0x000ea8000c1e1900 */
[----:B-1----:R-:W2:Y:S04]  /*0320*/  LDG.E R7, desc[UR4][R4.64+0x4] ;  /* 0x0000040404077981 */ /* 0x002ea8000c1e1900 */
[----:B------:R-:W3:Y:S04]  /*0330*/  LDG.E R6, desc[UR4][R4.64+0x8] ;  /* 0x0000080404067981 */ /* 0x000ee8000c1e1900 */
[----:B------:R-:W4:Y:S04]  /*0340*/  LDG.E R8, desc[UR4][R4.64+0xc] ;  /* 0x00000c0404087981 */ /* 0x000f28000c1e1900 */
[----:B------:R-:W5:Y:S04]  /*0350*/  LDG.E R10, desc[UR4][R4.64+0x10] ;  /* 0x00001004040a7981 */ /* 0x000f68000c1e1900 */
[----:B------:R-:W5:Y:S04]  /*0360*/  LDG.E R12, desc[UR4][R4.64+0x14] ;  /* 0x00001404040c7981 */ /* 0x000f68000c1e1900 */
[----:B------:R-:W5:Y:S04]  /*0370*/  LDG.E R14, desc[UR4][R4.64+0x18] ;  /* 0x00001804040e7981 */ /* 0x000f68000c1e1900 */
[----:B------:R-:W5:Y:S04]  /*0380*/  LDG.E R16, desc[UR4][R4.64+0x1c] ;  /* 0x00001c0404107981 */ /* 0x000f68000c1e1900 */
[----:B------:R-:W5:Y:S04]  /*0390*/  LDG.E R18, desc[UR4][R4.64+0x20] ;  /* 0x0000200404127981 */ /* 0x000f68000c1e1900 */
[----:B------:R-:W5:Y:S01]  /*03a0*/  LDG.E R20, desc[UR4][R4.64+0x24] ;  /* 0x0000240404147981 */ /* 0x000f62000c1e1900 */
[----:B--2---:R-:W-:-:S05]  /*03b0*/  IMAD.IADD R7, R0, 0x1, R7 ;  /* 0x0000000100077824 */ /* 0x004fca00078e0207 */
[----:B---3--:R-:W-:Y:S01]  /*03c0*/  IADD3 R9, PT, PT, R7, R6, RZ ;  /* 0x0000000607097210 */ /* 0x008fe20007ffe0ff */
[----:B------:R0:W-:Y:S04]  /*03d0*/  STG.E desc[UR4][R4.64+0x4], R7 ;  /* 0x0000040704007986 */ /* 0x0001e8000c101904 */
[----:B----4-:R-:W-:Y:S01]  /*03e0*/  IMAD.IADD R11, R9, 0x1, R8 ;  /* 0x00000001090b7824 */ /* 0x010fe200078e0208 */
[----:B------:R0:W-:Y:S04]  /*03f0*/  STG.E desc[UR4][R4.64+0x8], R9 ;  /* 0x0000080904007986 */ /* 0x0001e8000c101904 */
[----:B-----5:R-:W-:Y:S01]  /*0400*/  IADD3 R13, PT, PT, R11, R10, RZ ;  /* 0x0000000a0b0d7210 */ /* 0x020fe20007ffe0ff */
[----:B------:R0:W-:Y:S04]  /*0410*/  STG.E desc[UR4][R4.64+0xc], R11 ;  /* 0x00000c0b04007986 */ /* 0x0001e8000c101904 */
[----:B------:R-:W-:Y:S01]  /*0420*/  IMAD.IADD R15, R13, 0x1, R12 ;  /* 0x000000010d0f7824 */ /* 0x000fe200078e020c */
[----:B------:R0:W-:Y:S04]  /*0430*/  STG.E desc[UR4][R4.64+0x10], R13 ;  /* 0x0000100d04007986 */ /* 0x0001e8000c101904 */
[----:B------:R-:W-:Y:S01]  /*0440*/  IADD3 R17, PT, PT, R15, R14, RZ ;  /* 0x0000000e0f117210 */ /* 0x000fe20007ffe0ff */
[----:B------:R0:W-:Y:S04]  /*0450*/  STG.E desc[UR4][R4.64+0x14], R15 ;  /* 0x0000140f04007986 */ /* 0x0001e8000c101904 */
[----:B------:R-:W-:Y:S01]  /*0460*/  IMAD.IADD R19, R17, 0x1, R16 ;  /* 0x0000000111137824 */ /* 0x000fe200078e0210 */
[----:B------:R0:W-:Y:S04]  /*0470*/  STG.E desc[UR4][R4.64+0x18], R17 ;  /* 0x0000181104007986 */ /* 0x0001e8000c101904 */
[----:B------:R-:W-:Y:S01]  /*0480*/  IADD3 R21, PT, PT, R19, R18, RZ ;  /* 0x0000001213157210 */ /* 0x000fe20007ffe0ff */
[----:B------:R0:W-:Y:S04]  /*0490*/  STG.E desc[UR4][R4.64+0x1c], R19 ;  /* 0x00001c1304007986 */ /* 0x0001e8000c101904 */
[----:B------:R-:W-:Y:S01]  /*04a0*/  IMAD.IADD R23, R21, 0x1, R20 ;  /* 0x0000000115177824 */ /* 0x000fe200078e0214 */
[----:B------:R0:W-:Y:S04]  /*04b0*/  STG.E desc[UR4][R4.64+0x20], R21 ;  /* 0x0000201504007986 */ /* 0x0001e8000c101904 */
[----:B------:R0:W-:Y:S01]  /*04c0*/  STG.E desc[UR4][R4.64+0x24], R23 ;  /* 0x0000241704007986 */ /* 0x0001e2000c101904 */
[----:B------:R-:W-:Y:S06]  /*04d0*/  BAR.SYNC.DEFER_BLOCKING 0x0 ;  /* 0x0000000000007b1d */ /* 0x000fec0000010000 */
[----:B------:R-:W-:Y:S05]  /*04e0*/  @P0 EXIT ;  /* 0x000000000000094d */ /* 0x000fea0003800000 */
[----:B------:R-:W2:Y:S01]  /*04f0*/  LDG.E R0, desc[UR4][R2.64] ;  /* 0x0000000402007981 */ /* 0x000ea2000c1e1900 */
[----:B0-----:R-:W0:Y:S01]  /*0500*/  LDC R7, c[0x0][0x39c] ;  /* 0x0000e700ff077b82 */ /* 0x001e220000000800 */
[----:B------:R-:W-:Y:S02]  /*0510*/  MOV R4, RZ ;  /* 0x000000ff00047202 */ /* 0x000fe40000000f00 */
[----:B0-----:R-:W-:-:S04]  /*0520*/  IABS R8, R7 ;  /* 0x0000000700087213 */ /* 0x001fc80000000000 */
[----:B------:R-:W0:Y:S08]  /*0530*/  I2F.RP R6, R8 ;  /* 0x0000000800067306 */ /* 0x000e300000209400 */
[----:B0-----:R-:W0:Y:S02]  /*0540*/  MUFU.RCP R6, R6 ;  /* 0x0000000600067308 */ /* 0x001e240000001000 */
[----:B0-----:R-:W-:-:S06]  /*0550*/  IADD3 R9, PT, PT, R6, 0xffffffe, RZ ;  /* 0x0ffffffe06097810 */ /* 0x001fcc0007ffe0ff */
[----:B------:R0:W1:Y:S02]  /*0560*/  F2I.FTZ.U32.TRUNC.NTZ R5, R9 ;  /* 0x0000000900057305 */ /* 0x000064000021f000 */
[----:B0-----:R-:W-:Y:S01]  /*0570*/  MOV R9, 0xffffffff ;  /* 0xffffffff00097802 */ /* 0x001fe20000000f00 */
[----:B-1----:R-:W-:-:S04]  /*0580*/  IMAD.MOV R11, RZ, RZ, -R5 ;  /* 0x000000ffff0b7224 */ /* 0x002fc800078e0a05 */
[----:B------:R-:W-:-:S04]  /*0590*/  IMAD R11, R11, R8, RZ ;  /* 0x000000080b0b7224 */ /* 0x000fc800078e02ff */
[----:B------:R-:W-:Y:S01]  /*05a0*/  IMAD.HI.U32 R4, R5, R11, R4 ;  /* 0x0000000b05047227 */ /* 0x000fe200078e0004 */
[----:B--2---:R-:W-:Y:S02]  /*05b0*/  IABS R10, R0 ;  /* 0x00000000000a7213 */ /* 0x004fe40000000000 */
[----:B------:R-:W-:-:S03]  /*05c0*/  LOP3.LUT R0, R0, R7, RZ, 0x3c, !PT ;  /* 0x0000000700007212 */ /* 0x000fc600078e3cff */
[----:B------:R-:W-:Y:S01]  /*05d0*/  IMAD.MOV.U32 R5, RZ, RZ, R10 ;  /* 0x000000ffff057224 */ /* 0x000fe200078e000a */
[----:B------:R-:W-:-:S03]  /*05e0*/  ISETP.GE.AND P2, PT, R0, RZ, PT ;  /* 0x000000ff0000720c */ /* 0x000fc60003f46270 */
[----:B------:R-:W-:-:S05]  /*05f0*/  IMAD.HI.U32 R4, R4, R5, RZ ;  /* 0x0000000504047227 */ /* 0x000fca00078e00ff */
[----:B------:R-:W-:-:S05]  /*0600*/  IADD3 R6, PT, PT, -R4, RZ, RZ ;  /* 0x000000ff04067210 */ /* 0x000fca0007ffe1ff */
        /* <DEDUP_REMOVED lines=10> */
[----:B------:R-:W-:-:S05]  /*06b0*/  @!P1 LOP3.LUT R0, RZ, R7, RZ, 0x33, !PT ;  /* 0x00000007ff009212 */ /* 0x000fca00078e33ff */
[----:B------:R-:W-:-:S05]  /*06c0*/  IMAD.HI R6, R0, 0x66666667, RZ ;  /* 0x6666666700067827 */ /* 0x000fca00078e02ff */
[----:B------:R-:W-:-:S04]  /*06d0*/  SHF.R.U32.HI R7, RZ, 0x1f, R6 ;  /* 0x0000001fff077819 */ /* 0x000fc80000011606 */
[----:B------:R-:W-:-:S05]  /*06e0*/  LEA.HI.SX32 R7, R6, R7, 0x1e ;  /* 0x0000000706077211 */ /* 0x000fca00078ff2ff */
[----:B------:R-:W-:-:S04]  /*06f0*/  IMAD R7, R7, -0xa, R0 ;  /* 0xfffffff607077824 */ /* 0x000fc800078e0200 */
[----:B0-----:R-:W-:Y:S02]  /*0700*/  IMAD.WIDE R4, R7, 0x4, R4 ;  /* 0x0000000407047825 */ /* 0x001fe400078e0204 */
[----:B------:R-:W0:Y:S04]  /*0710*/  LDC.64 R6, c[0x0][0x388] ;  /* 0x0000e200ff067b82 */ /* 0x000e280000000a00 */
[----:B------:R-:W0:Y:S04]  /*0720*/  ATOMG.E.ADD.STRONG.GPU PT, R5, desc[UR4][R4.64], R9 ;  /* 0x80000009040579a8 */ /* 0x000e2800081ef104 */
[----:B------:R-:W2:Y:S01]  /*0730*/  LDG.E R3, desc[UR4][R2.64] ;  /* 0x0000000402037981 */ /* 0x000ea2000c1e1900 */
[----:B0-----:R-:W-:-:S05]  /*0740*/  IMAD.WIDE R6, R5, 0x4, R6 ;  /* 0x0000000405067825 */ /* 0x001fca00078e0206 */
[----:B--2---:R-:W-:Y:S01]  /*0750*/  STG.E desc[UR4][R6.64+-0x4], R3 ;  /* 0xfffffc0306007986 */ /* 0x004fe2000c101904 */
[----:B------:R-:W-:Y:S05]  /*0760*/  EXIT ;  /* 0x000000000000794d */ /* 0x000fea0003800000 */
.L_x_2:
[----:B------:R-:W-:-:S00]  /*0770*/  BRA `(.L_x_2) ;  /* 0xfffffffc00fc7947 */ /* 0x000fc0000383ffff */
[----:B------:R-:W-:-:S00]  /*0780*/  NOP ;  /* 0x0000000000007918 */ /* 0x000fc00000000000 */
[----:B------:R-:W-:-:S00]  /*0790*/  NOP ;  /* 0x0000000000007918 */ /* 0x000fc00000000000 */
[----:B------:R-:W-:-:S00]  /*07a0*/  NOP ;  /* 0x0000000000007918 */ /* 0x000fc00000000000 */
[----:B------:R-:W-:-:S00]  /*07b0*/  NOP ;  /* 0x0000000000007918 */ /* 0x000fc00000000000 */
[----:B------:R-:W-:-:S00]  /*07c0*/  NOP ;  /* 0x0000000000007918 */ /* 0x000fc00000000000 */
[----:B------:R-:W-:-:S00]  /*07d0*/  NOP ;  /* 0x0000000000007918 */ /* 0x000fc00000000000 */
[----:B------:R-:W-:-:S00]  /*07e0*/  NOP ;  /* 0x0000000000007918 */ /* 0x000fc00000000000 */
[----:B------:R-:W-:-:S00]  /*07f0*/  NOP ;  /* 0x0000000000007918 */ /* 0x000fc00000000000 */
.L_x_3:


//--------------------- .nv.shared.reserved.0     --------------------------
	.section	.nv.shared.reserved.0,"aw",@nobits
	.weak		__nv_reservedSMEM_offset_0_alias
	.size		__nv_reservedSMEM_offset_0_alias, 0, 64
	.other		__nv_reservedSMEM_offset_0_alias,@"STO_CUDA_RESERVED_SHARED STV_DEFAULT"
__nv_reservedSMEM_offset_0_alias:
	.zero		0
	.zero		64


//--------------------- .nv.constant0._Z13counting_sortPiS_S_ii --------------------------
	.section	.nv.constant0._Z13counting_sortPiS_S_ii,"a",@progbits
	.sectionflags	@""
	.align	4
.nv.constant0._Z13counting_sortPiS_S_ii:
	.zero		928


//--------------------- SYMBOLS --------------------------

	.type		.nv.reservedSmem.offset0,@object
	.size		.nv.reservedSmem.offset0,0x4
